//
// Generated by NVIDIA NVVM Compiler
//
// Compiler Build ID: CL-36424714
// Cuda compilation tools, release 13.0, V13.0.88
// Based on NVVM 20.0.0
//

.version 9.0
.target sm_100
.address_size 64

	// .globl	_Z6simplePi

.visible .entry _Z6simplePi(
	.param .u64 .ptr .align 1 _Z6simplePi_param_0
)
{
	.reg .b32 	%r<3>;
	.reg .b64 	%rd<5>;

	ld.param.u64 	%rd1, [_Z6simplePi_param_0];
	cvta.to.global.u64 	%rd2, %rd1;
	mov.u32 	%r1, %tid.x;
	mul.wide.u32 	%rd3, %r1, 4;
	add.s64 	%rd4, %rd2, %rd3;
	mov.b32 	%r2, 0;
	st.global.u32 	[%rd4], %r2;
	bar.warp.sync 	-1;
	ret;

}


// ===== COMPILED SASS (sm_100) =====

	.target	sm_100

	.elftype	@"ET_EXEC"


//--------------------- .note.nv.tkinfo           --------------------------
	.section	.note.nv.tkinfo,"",@"SHT_NOTE"
	.sectionflags	@"SHF_NOTE_NV_TKINFO"
	.tkinfo
        /*0018*/ 	.word	0x00000002
        /*0030*/ 	.string	""
        /*0030*/ 	.string	"ptxas"
        /*0030*/ 	.string	"Cuda compilation tools, release 13.0, V13.0.88"
        /*0030*/ 	.string	"Build cuda_13.0.r13.0/compiler.36424714_0"
        /*0030*/ 	.string	"-arch sm_100 -m 64 "



//--------------------- .note.nv.cuinfo           --------------------------
	.section	.note.nv.cuinfo,"",@"SHT_NOTE"
	.sectionflags	@"SHF_NOTE_NV_CUINFO"
        /*0018*/ 	.short	0x0002
        /*001a*/ 	.short	0x0064
        /*001c*/ 	.short	0x0082
	.zero		2


//--------------------- .nv.info                  --------------------------
	.section	.nv.info,"",@"SHT_CUDA_INFO"
	.align	4


	//----- nvinfo : EIATTR_REGCOUNT
	.align		4
        /*0000*/ 	.byte	0x04, 0x2f
        /*0002*/ 	.short	(.L_1 - .L_0)
	.align		4
.L_0:
        /*0004*/ 	.word	index@(_Z6simplePi)
        /*0008*/ 	.word	0x00000008


	//----- nvinfo : EIATTR_FRAME_SIZE
	.align		4
.L_1:
        /*000c*/ 	.byte	0x04, 0x11
        /*000e*/ 	.short	(.L_3 - .L_2)
	.align		4
.L_2:
        /*0010*/ 	.word	index@(_Z6simplePi)
        /*0014*/ 	.word	0x00000000


	//----- nvinfo : EIATTR_MIN_STACK_SIZE
	.align		4
.L_3:
        /*0018*/ 	.byte	0x04, 0x12
        /*001a*/ 	.short	(.L_5 - .L_4)
	.align		4
.L_4:
        /*001c*/ 	.word	index@(_Z6simplePi)
        /*0020*/ 	.word	0x00000000
.L_5:


//--------------------- .nv.compat                --------------------------
	.section	.nv.compat,"",@"SHT_CUDA_COMPAT_INFO"
	.align	4
        /*0000*/ 	.byte	0x02, 0x09, 0x00, 0x00, 0x02, 0x02, 0x01, 0x00, 0x02, 0x05, 0x05, 0x00, 0x03, 0x07, 0x01, 0x01
        /*0010*/ 	.byte	0x02, 0x03, 0x00, 0x00, 0x02, 0x06, 0x01, 0x00, 0x04, 0x0b, 0x08, 0x00, 0x09, 0x00, 0x00, 0x00
        /*0020*/ 	.byte	0x00, 0x00, 0x00, 0x00


//--------------------- .nv.info._Z6simplePi      --------------------------
	.section	.nv.info._Z6simplePi,"",@"SHT_CUDA_INFO"
	.sectionflags	@""
	.align	4


	//----- nvinfo : EIATTR_CUDA_API_VERSION
	.align		4
        /*0000*/ 	.byte	0x04, 0x37
        /*0002*/ 	.short	(.L_7 - .L_6)
.L_6:
        /*0004*/ 	.word	0x00000082


	//----- nvinfo : EIATTR_KPARAM_INFO
	.align		4
.L_7:
        /*0008*/ 	.byte	0x04, 0x17
        /*000a*/ 	.short	(.L_9 - .L_8)
.L_8:
        /*000c*/ 	.word	0x00000000
        /*0010*/ 	.short	0x0000
        /*0012*/ 	.short	0x0000
        /*0014*/ 	.byte	0x00, 0xf5, 0x21, 0x00


	//----- nvinfo : EIATTR_SPARSE_MMA_MASK
	.align		4
.L_9:
        /*0018*/ 	.byte	0x03, 0x50
        /*001a*/ 	.short	0x0000


	//----- nvinfo : EIATTR_MAXREG_COUNT
	.align		4
        /*001c*/ 	.byte	0x03, 0x1b
        /*001e*/ 	.short	0x00ff


	//----- nvinfo : EIATTR_MERCURY_ISA_VERSION
	.align		4
        /*0020*/ 	.byte	0x03, 0x5f
        /*0022*/ 	.short	0x0101


	//----- nvinfo : EIATTR_COOP_GROUP_MASK_REGIDS
	.align		4
        /*0024*/ 	.byte	0x04, 0x29
        /*0026*/ 	.short	(.L_11 - .L_10)


	//   ....[0]....
.L_10:
        /*0028*/ 	.word	0xffffffff


	//----- nvinfo : EIATTR_COOP_GROUP_INSTR_OFFSETS
	.align		4
.L_11:
        /*002c*/ 	.byte	0x04, 0x28
        /*002e*/ 	.short	(.L_13 - .L_12)


	//   ....[0]....
.L_12:
        /*0030*/ 	.word	0x00000060


	//----- nvinfo : EIATTR_VRC_CTA_INIT_COUNT
	.align		4
.L_13:
        /*0034*/ 	.byte	0x02, 0x4a
	.zero		1
	.zero		1


	//----- nvinfo : EIATTR_EXIT_INSTR_OFFSETS
	.align		4
        /*0038*/ 	.byte	0x04, 0x1c
        /*003a*/ 	.short	(.L_15 - .L_14)


	//   ....[0]....
.L_14:
        /*003c*/ 	.word	0x00000070


	//----- nvinfo : EIATTR_CBANK_PARAM_SIZE
	.align		4
.L_15:
        /*0040*/ 	.byte	0x03, 0x19
        /*0042*/ 	.short	0x0008


	//----- nvinfo : EIATTR_PARAM_CBANK
	.align		4
        /*0044*/ 	.byte	0x04, 0x0a
        /*0046*/ 	.short	(.L_17 - .L_16)
	.align		4
.L_16:
        /*0048*/ 	.word	index@(.nv.constant0._Z6simplePi)
        /*004c*/ 	.short	0x0380
        /*004e*/ 	.short	0x0008


	//----- nvinfo : EIATTR_SW_WAR
	.align		4
.L_17:
        /*0050*/ 	.byte	0x04, 0x36
        /*0052*/ 	.short	(.L_19 - .L_18)
.L_18:
        /*0054*/ 	.word	0x00000008
.L_19:


//--------------------- .nv.callgraph             --------------------------
	.section	.nv.callgraph,"",@"SHT_CUDA_CALLGRAPH"
	.align	4
	.sectionentsize	8
	.align		4
        /*0000*/ 	.word	0x00000000
	.align		4
        /*0004*/ 	.word	0xffffffff
	.align		4
        /*0008*/ 	.word	0x00000000
	.align		4
        /*000c*/ 	.word	0xfffffffe
	.align		4
        /*0010*/ 	.word	0x00000000
	.align		4
        /*0014*/ 	.word	0xfffffffd
	.align		4
        /*0018*/ 	.word	0x00000000
	.align		4
        /*001c*/ 	.word	0xfffffffc


//--------------------- .text._Z6simplePi         --------------------------
	.section	.text._Z6simplePi,"ax",@progbits
	.align	128
        .global         _Z6simplePi
        .type           _Z6simplePi,@function
        .size           _Z6simplePi,(.L_x_1 - _Z6simplePi)
        .other          _Z6simplePi,@"STO_CUDA_ENTRY STV_DEFAULT"
_Z6simplePi:
.text._Z6simplePi:
[----:B------:R-:W-:Y:S01]  /*0000*/  LDC R1, c[0x0][0x37c] ;  /* 0x0000df00ff017b82 */ /* 0x000fe20000000800 */
[----:B------:R-:W0:Y:S07]  /*0010*/  S2R R5, SR_TID.X ;  /* 0x0000000000057919 */ /* 0x000e2e0000002100 */
[----:B------:R-:W0:Y:S01]  /*0020*/  LDC.64 R2, c[0x0][0x380] ;  /* 0x0000e000ff027b82 */ /* 0x000e220000000a00 */
[----:B------:R-:W1:Y:S01]  /*0030*/  LDCU.64 UR4, c[0x0][0x358] ;  /* 0x00006b00ff0477ac */ /* 0x000e620008000a00 */
[----:B0-----:R-:W-:-:S05]  /*0040*/  IMAD.WIDE.U32 R2, R5, 0x4, R2 ;  /* 0x0000000405027825 */ /* 0x001fca00078e0002 */
[----:B-1----:R-:W-:Y:S01]  /*0050*/  STG.E desc[UR4][R2.64], RZ ;  /* 0x000000ff02007986 */ /* 0x002fe2000c101904 */
[----:B------:R-:W-:Y:S01]  /*0060*/  NOP ;  /* 0x0000000000007918 */ /* 0x000fe20000000000 */
[----:B------:R-:W-:Y:S05]  /*0070*/  EXIT ;  /* 0x000000000000794d */ /* 0x000fea0003800000 */
.L_x_0:
[----:B------:R-:W-:-:S00]  /*0080*/  BRA `(.L_x_0) ;  /* 0xfffffffc00fc7947 */ /* 0x000fc0000383ffff */
[----:B------:R-:W-:-:S00]  /*0090*/  NOP ;  /* 0x0000000000007918 */ /* 0x000fc00000000000 */
        /* <DEDUP_REMOVED lines=14> */
.L_x_1:


//--------------------- .nv.shared.reserved.0     --------------------------
	.section	.nv.shared.reserved.0,"aw",@nobits
	.weak		__nv_reservedSMEM_offset_0_alias
	.size		__nv_reservedSMEM_offset_0_alias, 0, 64
	.other		__nv_reservedSMEM_offset_0_alias,@"STO_CUDA_RESERVED_SHARED STV_DEFAULT"
__nv_reservedSMEM_offset_0_alias:
	.zero		0
	.zero		64


//--------------------- .nv.constant0._Z6simplePi --------------------------
	.section	.nv.constant0._Z6simplePi,"a",@progbits
	.sectionflags	@""
	.align	4
.nv.constant0._Z6simplePi:
	.zero		904


//--------------------- SYMBOLS --------------------------

	.type		.nv.reservedSmem.offset0,@object
	.size		.nv.reservedSmem.offset0,0x4
